//
// Generated by NVIDIA NVVM Compiler
//
// Compiler Build ID: CL-36424714
// Cuda compilation tools, release 13.0, V13.0.88
// Based on NVVM 20.0.0
//

.version 9.0
.target sm_100
.address_size 64

	// .globl	_Z15kernelFunction1v
.extern .func  (.param .b32 func_retval0) vprintf
(
	.param .b64 vprintf_param_0,
	.param .b64 vprintf_param_1
)
;
.global .align 1 .b8 $str[34] = {80, 114, 105, 110, 116, 105, 110, 103, 32, 102, 114, 111, 109, 32, 107, 101, 114, 110, 101, 108, 32, 102, 117, 110, 99, 116, 105, 111, 110, 32, 49, 46, 10};
.global .align 1 .b8 $str$1[34] = {80, 114, 105, 110, 116, 105, 110, 103, 32, 102, 114, 111, 109, 32, 107, 101, 114, 110, 101, 108, 32, 102, 117, 110, 99, 116, 105, 111, 110, 32, 50, 46, 10};

.visible .entry _Z15kernelFunction1v()
{
	.reg .b32 	%r<3>;
	.reg .b64 	%rd<3>;

	mov.u64 	%rd1, $str;
	cvta.global.u64 	%rd2, %rd1;
	{ // callseq 0, 0
	.param .b64 param0;
	st.param.b64 	[param0], %rd2;
	.param .b64 param1;
	st.param.b64 	[param1], 0;
	.param .b32 retval0;
	call.uni (retval0), 
	vprintf, 
	(
	param0, 
	param1
	);
	ld.param.b32 	%r1, [retval0];
	} // callseq 0
	ret;

}
	// .globl	_Z15kernelFunction2v
.visible .entry _Z15kernelFunction2v()
{
	.reg .b32 	%r<3>;
	.reg .b64 	%rd<3>;

	mov.u64 	%rd1, $str$1;
	cvta.global.u64 	%rd2, %rd1;
	{ // callseq 1, 0
	.param .b64 param0;
	st.param.b64 	[param0], %rd2;
	.param .b64 param1;
	st.param.b64 	[param1], 0;
	.param .b32 retval0;
	call.uni (retval0), 
	vprintf, 
	(
	param0, 
	param1
	);
	ld.param.b32 	%r1, [retval0];
	} // callseq 1
	ret;

}


// ===== COMPILED SASS (sm_100) =====

	.target	sm_100

	.elftype	@"ET_EXEC"


//--------------------- .note.nv.tkinfo           --------------------------
	.section	.note.nv.tkinfo,"",@"SHT_NOTE"
	.sectionflags	@"SHF_NOTE_NV_TKINFO"
	.tkinfo
        /*0018*/ 	.word	0x00000002
        /*0030*/ 	.string	""
        /*0030*/ 	.string	"ptxas"
        /*0030*/ 	.string	"Cuda compilation tools, release 13.0, V13.0.88"
        /*0030*/ 	.string	"Build cuda_13.0.r13.0/compiler.36424714_0"
        /*0030*/ 	.string	"-arch sm_100 -m 64 "



//--------------------- .note.nv.cuinfo           --------------------------
	.section	.note.nv.cuinfo,"",@"SHT_NOTE"
	.sectionflags	@"SHF_NOTE_NV_CUINFO"
        /*0018*/ 	.short	0x0002
        /*001a*/ 	.short	0x0064
        /*001c*/ 	.short	0x0082
	.zero		2


//--------------------- .nv.info                  --------------------------
	.section	.nv.info,"",@"SHT_CUDA_INFO"
	.align	4


	//----- nvinfo : EIATTR_REGCOUNT
	.align		4
        /*0000*/ 	.byte	0x04, 0x2f
        /*0002*/ 	.short	(.L_3 - .L_2)
	.align		4
.L_2:
        /*0004*/ 	.word	index@(_Z15kernelFunction1v)
        /*0008*/ 	.word	0x00000018


	//----- nvinfo : EIATTR_FRAME_SIZE
	.align		4
.L_3:
        /*000c*/ 	.byte	0x04, 0x11
        /*000e*/ 	.short	(.L_5 - .L_4)
	.align		4
.L_4:
        /*0010*/ 	.word	index@(_Z15kernelFunction1v)
        /*0014*/ 	.word	0x00000000


	//----- nvinfo : EIATTR_REGCOUNT
	.align		4
.L_5:
        /*0018*/ 	.byte	0x04, 0x2f
        /*001a*/ 	.short	(.L_7 - .L_6)
	.align		4
.L_6:
        /*001c*/ 	.word	index@(_Z15kernelFunction2v)
        /*0020*/ 	.word	0x00000018


	//----- nvinfo : EIATTR_FRAME_SIZE
	.align		4
.L_7:
        /*0024*/ 	.byte	0x04, 0x11
        /*0026*/ 	.short	(.L_9 - .L_8)
	.align		4
.L_8:
        /*0028*/ 	.word	index@(_Z15kernelFunction2v)
        /*002c*/ 	.word	0x00000000


	//----- nvinfo : EIATTR_MIN_STACK_SIZE
	.align		4
.L_9:
        /*0030*/ 	.byte	0x04, 0x12
        /*0032*/ 	.short	(.L_11 - .L_10)
	.align		4
.L_10:
        /*0034*/ 	.word	index@(_Z15kernelFunction2v)
        /*0038*/ 	.word	0x00000000


	//----- nvinfo : EIATTR_MIN_STACK_SIZE
	.align		4
.L_11:
        /*003c*/ 	.byte	0x04, 0x12
        /*003e*/ 	.short	(.L_13 - .L_12)
	.align		4
.L_12:
        /*0040*/ 	.word	index@(_Z15kernelFunction1v)
        /*0044*/ 	.word	0x00000000
.L_13:


//--------------------- .nv.compat                --------------------------
	.section	.nv.compat,"",@"SHT_CUDA_COMPAT_INFO"
	.align	4
        /*0000*/ 	.byte	0x02, 0x09, 0x00, 0x00, 0x02, 0x02, 0x01, 0x00, 0x02, 0x05, 0x05, 0x00, 0x03, 0x07, 0x01, 0x01
        /*0010*/ 	.byte	0x02, 0x03, 0x00, 0x00, 0x02, 0x06, 0x01, 0x00, 0x04, 0x0b, 0x08, 0x00, 0x09, 0x00, 0x00, 0x00
        /*0020*/ 	.byte	0x00, 0x00, 0x00, 0x00


//--------------------- .nv.info._Z15kernelFunction2v --------------------------
	.section	.nv.info._Z15kernelFunction2v,"",@"SHT_CUDA_INFO"
	.sectionflags	@""
	.align	4


	//----- nvinfo : EIATTR_CUDA_API_VERSION
	.align		4
        /*0000*/ 	.byte	0x04, 0x37
        /*0002*/ 	.short	(.L_15 - .L_14)
.L_14:
        /*0004*/ 	.word	0x00000082


	//----- nvinfo : EIATTR_SPARSE_MMA_MASK
	.align		4
.L_15:
        /*0008*/ 	.byte	0x03, 0x50
        /*000a*/ 	.short	0x0000


	//----- nvinfo : EIATTR_MAXREG_COUNT
	.align		4
        /*000c*/ 	.byte	0x03, 0x1b
        /*000e*/ 	.short	0x00ff


	//----- nvinfo : EIATTR_EXTERNS
	.align		4
        /*0010*/ 	.byte	0x04, 0x0f
        /*0012*/ 	.short	(.L_17 - .L_16)


	//   ....[0]....
	.align		4
.L_16:
        /*0014*/ 	.word	index@(vprintf)


	//----- nvinfo : EIATTR_MERCURY_ISA_VERSION
	.align		4
.L_17:
        /*0018*/ 	.byte	0x03, 0x5f
        /*001a*/ 	.short	0x0101


	//----- nvinfo : EIATTR_VRC_CTA_INIT_COUNT
	.align		4
        /*001c*/ 	.byte	0x02, 0x4a
	.zero		1
	.zero		1


	//----- nvinfo : EIATTR_SYSCALL_OFFSETS
	.align		4
        /*0020*/ 	.byte	0x04, 0x46
        /*0022*/ 	.short	(.L_19 - .L_18)


	//   ....[0]....
.L_18:
        /*0024*/ 	.word	0x00000080


	//----- nvinfo : EIATTR_EXIT_INSTR_OFFSETS
	.align		4
.L_19:
        /*0028*/ 	.byte	0x04, 0x1c
        /*002a*/ 	.short	(.L_21 - .L_20)


	//   ....[0]....
.L_20:
        /*002c*/ 	.word	0x00000090


	//----- nvinfo : EIATTR_SW_WAR
	.align		4
.L_21:
        /*0030*/ 	.byte	0x04, 0x36
        /*0032*/ 	.short	(.L_23 - .L_22)
.L_22:
        /*0034*/ 	.word	0x00000008
.L_23:


//--------------------- .nv.info._Z15kernelFunction1v --------------------------
	.section	.nv.info._Z15kernelFunction1v,"",@"SHT_CUDA_INFO"
	.sectionflags	@""
	.align	4


	//----- nvinfo : EIATTR_CUDA_API_VERSION
	.align		4
        /*0000*/ 	.byte	0x04, 0x37
        /*0002*/ 	.short	(.L_25 - .L_24)
.L_24:
        /*0004*/ 	.word	0x00000082


	//----- nvinfo : EIATTR_SPARSE_MMA_MASK
	.align		4
.L_25:
        /*0008*/ 	.byte	0x03, 0x50
        /*000a*/ 	.short	0x0000


	//----- nvinfo : EIATTR_MAXREG_COUNT
	.align		4
        /*000c*/ 	.byte	0x03, 0x1b
        /*000e*/ 	.short	0x00ff


	//----- nvinfo : EIATTR_EXTERNS
	.align		4
        /*0010*/ 	.byte	0x04, 0x0f
        /*0012*/ 	.short	(.L_27 - .L_26)


	//   ....[0]....
	.align		4
.L_26:
        /*0014*/ 	.word	index@(vprintf)


	//----- nvinfo : EIATTR_MERCURY_ISA_VERSION
	.align		4
.L_27:
        /*0018*/ 	.byte	0x03, 0x5f
        /*001a*/ 	.short	0x0101


	//----- nvinfo : EIATTR_VRC_CTA_INIT_COUNT
	.align		4
        /*001c*/ 	.byte	0x02, 0x4a
	.zero		1
	.zero		1


	//----- nvinfo : EIATTR_SYSCALL_OFFSETS
	.align		4
        /*0020*/ 	.byte	0x04, 0x46
        /*0022*/ 	.short	(.L_29 - .L_28)


	//   ....[0]....
.L_28:
        /*0024*/ 	.word	0x00000080


	//----- nvinfo : EIATTR_EXIT_INSTR_OFFSETS
	.align		4
.L_29:
        /*0028*/ 	.byte	0x04, 0x1c
        /*002a*/ 	.short	(.L_31 - .L_30)


	//   ....[0]....
.L_30:
        /*002c*/ 	.word	0x00000090


	//----- nvinfo : EIATTR_SW_WAR
	.align		4
.L_31:
        /*0030*/ 	.byte	0x04, 0x36
        /*0032*/ 	.short	(.L_33 - .L_32)
.L_32:
        /*0034*/ 	.word	0x00000008
.L_33:


//--------------------- .nv.callgraph             --------------------------
	.section	.nv.callgraph,"",@"SHT_CUDA_CALLGRAPH"
	.align	4
	.sectionentsize	8
	.align		4
        /*0000*/ 	.word	0x00000000
	.align		4
        /*0004*/ 	.word	0xffffffff
	.align		4
        /*0008*/ 	.word	index@(_Z15kernelFunction2v)
	.align		4
        /*000c*/ 	.word	index@(vprintf)
	.align		4
        /*0010*/ 	.word	index@(_Z15kernelFunction1v)
	.align		4
        /*0014*/ 	.word	index@(vprintf)
	.align		4
        /*0018*/ 	.word	0x00000000
	.align		4
        /*001c*/ 	.word	0xfffffffe
	.align		4
        /*0020*/ 	.word	0x00000000
	.align		4
        /*0024*/ 	.word	0xfffffffd
	.align		4
        /*0028*/ 	.word	0x00000000
	.align		4
        /*002c*/ 	.word	0xfffffffc


//--------------------- .nv.constant4             --------------------------
	.section	.nv.constant4,"a",@progbits
	.align	8
	.align		8
.nv.constant4:
        /*0000*/ 	.dword	vprintf
	.align		8
        /*0008*/ 	.dword	$str
	.align		8
        /*0010*/ 	.dword	$str$1


//--------------------- .text._Z15kernelFunction2v --------------------------
	.section	.text._Z15kernelFunction2v,"ax",@progbits
	.align	128
        .global         _Z15kernelFunction2v
        .type           _Z15kernelFunction2v,@function
        .size           _Z15kernelFunction2v,(.L_x_4 - _Z15kernelFunction2v)
        .other          _Z15kernelFunction2v,@"STO_CUDA_ENTRY STV_DEFAULT"
_Z15kernelFunction2v:
.text._Z15kernelFunction2v:
[----:B------:R-:W0:Y:S01]  /*0000*/  LDC R1, c[0x0][0x37c] ;  /* 0x0000df00ff017b82 */ /* 0x000e220000000800 */
[----:B------:R-:W-:Y:S01]  /*0010*/  MOV R0, 0x0 ;  /* 0x0000000000007802 */ /* 0x000fe20000000f00 */
[----:B------:R-:W1:Y:S01]  /*0020*/  LDCU.64 UR4, c[0x4][0x10] ;  /* 0x01000200ff0477ac */ /* 0x000e620008000a00 */
[----:B------:R-:W-:-:S05]  /*0030*/  CS2R R6, SRZ ;  /* 0x0000000000067805 */ /* 0x000fca000001ff00 */
[----:B------:R2:W3:Y:S01]  /*0040*/  LDC.64 R2, c[0x4][R0] ;  /* 0x0100000000027b82 */ /* 0x0004e20000000a00 */
[----:B-1----:R-:W-:Y:S02]  /*0050*/  IMAD.U32 R4, RZ, RZ, UR4 ;  /* 0x00000004ff047e24 */ /* 0x002fe4000f8e00ff */
[----:B--2---:R-:W-:-:S07]  /*0060*/  IMAD.U32 R5, RZ, RZ, UR5 ;  /* 0x00000005ff057e24 */ /* 0x004fce000f8e00ff */
[----:B------:R-:W-:-:S07]  /*0070*/  LEPC R20, `(.L_x_0) ;  /* 0x000000001014794e */ /* 0x000fce0000000000 */
[----:B0--3--:R-:W-:Y:S05]  /*0080*/  CALL.ABS.NOINC R2 ;  /* 0x0000000002007343 */ /* 0x009fea0003c00000 */
.L_x_0:
[----:B------:R-:W-:Y:S05]  /*0090*/  EXIT ;  /* 0x000000000000794d */ /* 0x000fea0003800000 */
.L_x_1:
[----:B------:R-:W-:-:S00]  /*00a0*/  BRA `(.L_x_1) ;  /* 0xfffffffc00fc7947 */ /* 0x000fc0000383ffff */
[----:B------:R-:W-:-:S00]  /*00b0*/  NOP ;  /* 0x0000000000007918 */ /* 0x000fc00000000000 */
        /* <DEDUP_REMOVED lines=12> */
.L_x_4:


//--------------------- .text._Z15kernelFunction1v --------------------------
	.section	.text._Z15kernelFunction1v,"ax",@progbits
	.align	128
        .global         _Z15kernelFunction1v
        .type           _Z15kernelFunction1v,@function
        .size           _Z15kernelFunction1v,(.L_x_5 - _Z15kernelFunction1v)
        .other          _Z15kernelFunction1v,@"STO_CUDA_ENTRY STV_DEFAULT"
_Z15kernelFunction1v:
.text._Z15kernelFunction1v:
        /* <DEDUP_REMOVED lines=9> */
.L_x_2:
[----:B------:R-:W-:Y:S05]  /*0090*/  EXIT ;  /* 0x000000000000794d */ /* 0x000fea0003800000 */
.L_x_3:
        /* <DEDUP_REMOVED lines=14> */
.L_x_5:


//--------------------- .nv.global.init           --------------------------
	.section	.nv.global.init,"aw",@progbits
.nv.global.init:
	.type		$str,@object
	.size		$str,($str$1 - $str)
$str:
        /*0000*/ 	.byte	0x50, 0x72, 0x69, 0x6e, 0x74, 0x69, 0x6e, 0x67, 0x20, 0x66, 0x72, 0x6f, 0x6d, 0x20, 0x6b, 0x65
        /*0010*/ 	.byte	0x72, 0x6e, 0x65, 0x6c, 0x20, 0x66, 0x75, 0x6e, 0x63, 0x74, 0x69, 0x6f, 0x6e, 0x20, 0x31, 0x2e
        /*0020*/ 	.byte	0x0a, 0x00
	.type		$str$1,@object
	.size		$str$1,(.L_1 - $str$1)
$str$1:
        /*0022*/ 	.byte	0x50, 0x72, 0x69, 0x6e, 0x74, 0x69, 0x6e, 0x67, 0x20, 0x66, 0x72, 0x6f, 0x6d, 0x20, 0x6b, 0x65
        /*0032*/ 	.byte	0x72, 0x6e, 0x65, 0x6c, 0x20, 0x66, 0x75, 0x6e, 0x63, 0x74, 0x69, 0x6f, 0x6e, 0x20, 0x32, 0x2e
        /*0042*/ 	.byte	0x0a, 0x00
.L_1:


//--------------------- .nv.shared.reserved.0     --------------------------
	.section	.nv.shared.reserved.0,"aw",@nobits
	.weak		__nv_reservedSMEM_offset_0_alias
	.size		__nv_reservedSMEM_offset_0_alias, 0, 64
	.other		__nv_reservedSMEM_offset_0_alias,@"STO_CUDA_RESERVED_SHARED STV_DEFAULT"
__nv_reservedSMEM_offset_0_alias:
	.zero		0
	.zero		64


//--------------------- .nv.constant0._Z15kernelFunction2v --------------------------
	.section	.nv.constant0._Z15kernelFunction2v,"a",@progbits
	.sectionflags	@""
	.align	4
.nv.constant0._Z15kernelFunction2v:
	.zero		896


//--------------------- .nv.constant0._Z15kernelFunction1v --------------------------
	.section	.nv.constant0._Z15kernelFunction1v,"a",@progbits
	.sectionflags	@""
	.align	4
.nv.constant0._Z15kernelFunction1v:
	.zero		896


//--------------------- SYMBOLS --------------------------

	.type		.nv.reservedSmem.offset0,@object
	.size		.nv.reservedSmem.offset0,0x4
	.type		vprintf,@function
